	.headerflags	@"EF_CUDA_TEXMODE_UNIFIED EF_CUDA_64BIT_ADDRESS EF_CUDA_ACCELERATORS EF_CUDA_SM90 EF_CUDA_VIRTUAL_SM(EF_CUDA_SM90)"
	.elftype	@"ET_EXEC"


//--------------------- .nv.info                  --------------------------
	.section	.nv.info,"",@"SHT_CUDA_INFO"
	.align	4


	//----- nvinfo : EIATTR_REGCOUNT
	.align		4
        /*0000*/ 	.byte	0x04, 0x2f
        /*0002*/ 	.short	(.L_1 - .L_0)
	.align		4
.L_0:
        /*0004*/ 	.word	index@(triton_poi_fused_convolution_relu_2)
        /*0008*/ 	.word	0x0000000c


	//----- nvinfo : EIATTR_MIN_STACK_SIZE
	.align		4
.L_1:
        /*000c*/ 	.byte	0x04, 0x12
        /*000e*/ 	.short	(.L_3 - .L_2)
	.align		4
.L_2:
        /*0010*/ 	.word	index@(triton_poi_fused_convolution_relu_2)
        /*0014*/ 	.word	0x00000000


	//----- nvinfo : EIATTR_FRAME_SIZE
	.align		4
.L_3:
        /*0018*/ 	.byte	0x04, 0x11
        /*001a*/ 	.short	(.L_5 - .L_4)
	.align		4
.L_4:
        /*001c*/ 	.word	index@(triton_poi_fused_convolution_relu_2)
        /*0020*/ 	.word	0x00000000


	//----- nvinfo : EIATTR_MIN_STACK_SIZE
	.align		4
.L_5:
        /*0024*/ 	.byte	0x04, 0x12
        /*0026*/ 	.short	(.L_7 - .L_6)
	.align		4
.L_6:
        /*0028*/ 	.word	index@(triton_poi_fused_convolution_relu_2)
        /*002c*/ 	.word	0x00000000
.L_7:


//--------------------- .nv.info.triton_poi_fused_convolution_relu_2 --------------------------
	.section	.nv.info.triton_poi_fused_convolution_relu_2,"",@"SHT_CUDA_INFO"
	.sectionflags	@""
	.align	4


	//----- nvinfo : EIATTR_CUDA_API_VERSION
	.align		4
        /*0000*/ 	.byte	0x04, 0x37
        /*0002*/ 	.short	(.L_9 - .L_8)
.L_8:
        /*0004*/ 	.word	0x0000007c


	//----- nvinfo : EIATTR_KPARAM_INFO
	.align		4
.L_9:
        /*0008*/ 	.byte	0x04, 0x17
        /*000a*/ 	.short	(.L_11 - .L_10)
.L_10:
        /*000c*/ 	.word	0x00000000
        /*0010*/ 	.short	0x0002
        /*0012*/ 	.short	0x0010
        /*0014*/ 	.byte	0x00, 0xf0, 0x11, 0x00


	//----- nvinfo : EIATTR_KPARAM_INFO
	.align		4
.L_11:
        /*0018*/ 	.byte	0x04, 0x17
        /*001a*/ 	.short	(.L_13 - .L_12)
.L_12:
        /*001c*/ 	.word	0x00000000
        /*0020*/ 	.short	0x0001
        /*0022*/ 	.short	0x0008
        /*0024*/ 	.byte	0x00, 0xf4, 0x21, 0x00


	//----- nvinfo : EIATTR_KPARAM_INFO
	.align		4
.L_13:
        /*0028*/ 	.byte	0x04, 0x17
        /*002a*/ 	.short	(.L_15 - .L_14)
.L_14:
        /*002c*/ 	.word	0x00000000
        /*0030*/ 	.short	0x0000
        /*0032*/ 	.short	0x0000
        /*0034*/ 	.byte	0x00, 0xf4, 0x21, 0x00


	//----- nvinfo : EIATTR_SPARSE_MMA_MASK
	.align		4
.L_15:
        /*0038*/ 	.byte	0x03, 0x50
        /*003a*/ 	.short	0x0000


	//----- nvinfo : EIATTR_MAXREG_COUNT
	.align		4
        /*003c*/ 	.byte	0x03, 0x1b
        /*003e*/ 	.short	0x00ff


	//----- nvinfo : EIATTR_EXIT_INSTR_OFFSETS
	.align		4
        /*0040*/ 	.byte	0x04, 0x1c
        /*0042*/ 	.short	(.L_17 - .L_16)


	//   ....[0]....
.L_16:
        /*0044*/ 	.word	0x00000180


	//   ....[1]....
        /*0048*/ 	.word	0x000001a0


	//----- nvinfo : EIATTR_REQNTID
	.align		4
.L_17:
        /*004c*/ 	.byte	0x04, 0x10
        /*004e*/ 	.short	(.L_19 - .L_18)
.L_18:
        /*0050*/ 	.word	0x00000080
        /*0054*/ 	.word	0x00000001
        /*0058*/ 	.word	0x00000001


	//----- nvinfo : EIATTR_CBANK_PARAM_SIZE
	.align		4
.L_19:
        /*005c*/ 	.byte	0x03, 0x19
        /*005e*/ 	.short	0x0014


	//----- nvinfo : EIATTR_PARAM_CBANK
	.align		4
        /*0060*/ 	.byte	0x04, 0x0a
        /*0062*/ 	.short	(.L_21 - .L_20)
	.align		4
.L_20:
        /*0064*/ 	.word	index@(.nv.constant0.triton_poi_fused_convolution_relu_2)
        /*0068*/ 	.short	0x0210
        /*006a*/ 	.short	0x0014


	//----- nvinfo : EIATTR_SW_WAR
	.align		4
.L_21:
        /*006c*/ 	.byte	0x04, 0x36
        /*006e*/ 	.short	(.L_23 - .L_22)
.L_22:
        /*0070*/ 	.word	0x00000008
.L_23:


//--------------------- .nv.callgraph             --------------------------
	.section	.nv.callgraph,"",@"SHT_CUDA_CALLGRAPH"
	.align	4
	.sectionentsize	8
	.align		4
        /*0000*/ 	.word	0x00000000
	.align		4
        /*0004*/ 	.word	0xffffffff
	.align		4
        /*0008*/ 	.word	0x00000000
	.align		4
        /*000c*/ 	.word	0xfffffffe
	.align		4
        /*0010*/ 	.word	0x00000000
	.align		4
        /*0014*/ 	.word	0xfffffffd
	.align		4
        /*0018*/ 	.word	0x00000000
	.align		4
        /*001c*/ 	.word	0xfffffffc


//--------------------- .text.triton_poi_fused_convolution_relu_2 --------------------------
	.section	.text.triton_poi_fused_convolution_relu_2,"ax",@progbits
	.align	128
        .global         triton_poi_fused_convolution_relu_2
        .type           triton_poi_fused_convolution_relu_2,@function
        .size           triton_poi_fused_convolution_relu_2,(.L_x_1 - triton_poi_fused_convolution_relu_2)
        .other          triton_poi_fused_convolution_relu_2,@"STO_CUDA_ENTRY STV_DEFAULT"
triton_poi_fused_convolution_relu_2:
.text.triton_poi_fused_convolution_relu_2:
[----:B------:R-:W0:Y:S02]  /*0000*/  LDC R1, c[0x0][0x28] ;  /* 0x00000a00ff017b82 */ /* 0x000e240000000800 */
[----:B------:R-:W1:Y:S01]  /*0010*/  S2R R0, SR_TID.X ;  /* 0x0000000000007919 */ /* 0x000e620000002100 */
[----:B------:R-:W2:Y:S01]  /*0020*/  LDC.64 R2, c[0x0][0x210] ;  /* 0x00008400ff027b82 */ /* 0x000ea20000000a00 */
[----:B------:R-:W-:Y:S01]  /*0030*/  ULDC.64 UR4, c[0x0][0x208] ;  /* 0x0000820000047ab9 */ /* 0x000fe20000000a00 */
[----:B------:R-:W3:Y:S06]  /*0040*/  S2R R7, SR_CTAID.X ;  /* 0x0000000000077919 */ /* 0x000eec0000002500 */
[----:B------:R-:W4:Y:S01]  /*0050*/  LDC.64 R4, c[0x0][0x218] ;  /* 0x00008600ff047b82 */ /* 0x000f220000000a00 */
[----:B-1----:R-:W-:-:S05]  /*0060*/  LOP3.LUT R0, R0, 0x7f, RZ, 0xc0, !PT ;  /* 0x0000007f00007812 */ /* 0x002fca00078ec0ff */
[----:B---3--:R-:W-:-:S04]  /*0070*/  IMAD R7, R7, 0x80, R0 ;  /* 0x0000008007077824 */ /* 0x008fc800078e0200 */
[C---:B------:R-:W-:Y:S01]  /*0080*/  IMAD.HI R0, R7.reuse, 0x51eb851f, RZ ;  /* 0x51eb851f07007827 */ /* 0x040fe200078e02ff */
[----:B------:R-:W-:-:S03]  /*0090*/  ISETP.GE.AND P1, PT, R7, 0x1900, PT ;  /* 0x000019000700780c */ /* 0x000fc60003f26270 */
[----:B--2---:R-:W-:Y:S01]  /*00a0*/  IMAD.WIDE R2, R7, 0x4, R2 ;  /* 0x0000000407027825 */ /* 0x004fe200078e0202 */
[----:B------:R-:W-:-:S03]  /*00b0*/  SHF.R.U32.HI R9, RZ, 0x1f, R0 ;  /* 0x0000001fff097819 */ /* 0x000fc60000011600 */
[----:B------:R-:W-:Y:S01]  /*00c0*/  IMAD.MOV.U32 R7, RZ, RZ, RZ ;  /* 0x000000ffff077224 */ /* 0x000fe200078e00ff */
[----:B------:R-:W-:-:S04]  /*00d0*/  LEA.HI.SX32 R9, R0, R9, 0x1b ;  /* 0x0000000900097211 */ /* 0x000fc800078fdaff */
[----:B------:R-:W-:-:S04]  /*00e0*/  LEA.HI R0, R9, R9, RZ, 0x4 ;  /* 0x0000000909007211 */ /* 0x000fc800078f20ff */
[----:B------:R-:W-:-:S05]  /*00f0*/  LOP3.LUT R0, R0, 0xfffffff0, RZ, 0xc0, !PT ;  /* 0xfffffff000007812 */ /* 0x000fca00078ec0ff */
[----:B------:R-:W-:Y:S02]  /*0100*/  IMAD.IADD R9, R9, 0x1, -R0 ;  /* 0x0000000109097824 */ /* 0x000fe400078e0a00 */
[----:B------:R-:W-:Y:S02]  /*0110*/  IMAD.MOV.U32 R0, RZ, RZ, RZ ;  /* 0x000000ffff007224 */ /* 0x000fe400078e00ff */
[----:B----4-:R-:W-:-:S04]  /*0120*/  IMAD.WIDE R4, R9, 0x4, R4 ;  /* 0x0000000409047825 */ /* 0x010fc800078e0204 */
[----:B------:R-:W2:Y:S04]  /*0130*/  @!P1 LDG.E R0, desc[UR4][R2.64] ;  /* 0x0000000402009981 */ /* 0x000ea8000c1e1900 */
[----:B------:R-:W2:Y:S02]  /*0140*/  @!P1 LDG.E.EL R7, desc[UR4][R4.64] ;  /* 0x0000000404079981 */ /* 0x000ea4000c2e1900 */
[----:B--2---:R-:W-:Y:S01]  /*0150*/  FADD R6, R7, R0 ;  /* 0x0000000007067221 */ /* 0x004fe20000000000 */
[----:B------:R-:W-:-:S04]  /*0160*/  FSETP.GEU.AND P0, PT, R0, -R7, PT ;  /* 0x800000070000720b */ /* 0x000fc80003f0e000 */
[----:B------:R-:W-:Y:S01]  /*0170*/  FSEL R7, R6, RZ, P0 ;  /* 0x000000ff06077208 */ /* 0x000fe20000000000 */
[----:B------:R-:W-:Y:S08]  /*0180*/  @P1 EXIT ;  /* 0x000000000000194d */ /* 0x000ff00003800000 */
[----:B------:R-:W-:Y:S01]  /*0190*/  STG.E desc[UR4][R2.64], R7 ;  /* 0x0000000702007986 */ /* 0x000fe2000c101904 */
[----:B------:R-:W-:Y:S05]  /*01a0*/  EXIT ;  /* 0x000000000000794d */ /* 0x000fea0003800000 */
.L_x_0:
[----:B------:R-:W-:-:S00]  /*01b0*/  BRA `(.L_x_0) ;  /* 0xfffffffc00fc7947 */ /* 0x000fc0000383ffff */
[----:B------:R-:W-:-:S00]  /*01c0*/  NOP ;  /* 0x0000000000007918 */ /* 0x000fc00000000000 */
        /* <DEDUP_REMOVED lines=11> */
.L_x_1:


//--------------------- .nv.constant0.triton_poi_fused_convolution_relu_2 --------------------------
	.section	.nv.constant0.triton_poi_fused_convolution_relu_2,"a",@progbits
	.sectionflags	@""
	.align	4
.nv.constant0.triton_poi_fused_convolution_relu_2:
	.zero		548
